//
// Generated by NVIDIA NVVM Compiler
//
// Compiler Build ID: CL-36424714
// Cuda compilation tools, release 13.0, V13.0.88
// Based on NVVM 20.0.0
//

.version 9.0
.target sm_100
.address_size 64

	// .globl	_Z19apply_hadamard_gateP7double2ii

.visible .entry _Z19apply_hadamard_gateP7double2ii(
	.param .u64 .ptr .align 1 _Z19apply_hadamard_gateP7double2ii_param_0,
	.param .u32 _Z19apply_hadamard_gateP7double2ii_param_1,
	.param .u32 _Z19apply_hadamard_gateP7double2ii_param_2
)
{
	.reg .pred 	%p<3>;
	.reg .b32 	%r<17>;
	.reg .b64 	%rd<7>;
	.reg .b64 	%fd<13>;

	ld.param.u64 	%rd1, [_Z19apply_hadamard_gateP7double2ii_param_0];
	ld.param.u32 	%r5, [_Z19apply_hadamard_gateP7double2ii_param_1];
	ld.param.u32 	%r4, [_Z19apply_hadamard_gateP7double2ii_param_2];
	mov.u32 	%r6, %ctaid.x;
	mov.u32 	%r7, %ntid.x;
	mov.u32 	%r8, %tid.x;
	mad.lo.s32 	%r1, %r6, %r7, %r8;
	mov.b32 	%r9, 1;
	shl.b32 	%r10, %r9, %r5;
	shr.u32 	%r11, %r10, 31;
	add.s32 	%r12, %r10, %r11;
	shr.s32 	%r13, %r12, 1;
	setp.ge.s32 	%p1, %r1, %r13;
	@%p1 bra 	$L__BB0_3;
	mov.b32 	%r14, 1;
	shl.b32 	%r15, %r14, %r4;
	not.b32 	%r16, %r15;
	and.b32  	%r2, %r1, %r16;
	or.b32  	%r3, %r15, %r1;
	setp.ge.s32 	%p2, %r2, %r3;
	@%p2 bra 	$L__BB0_3;
	cvta.to.global.u64 	%rd2, %rd1;
	mul.wide.s32 	%rd3, %r2, 16;
	add.s64 	%rd4, %rd2, %rd3;
	ld.global.v2.f64 	{%fd1, %fd2}, [%rd4];
	mul.wide.s32 	%rd5, %r3, 16;
	add.s64 	%rd6, %rd2, %rd5;
	ld.global.v2.f64 	{%fd3, %fd4}, [%rd6];
	add.f64 	%fd5, %fd1, %fd3;
	mul.f64 	%fd6, %fd5, 0d3FE6A09E667F3BCC;
	add.f64 	%fd7, %fd2, %fd4;
	mul.f64 	%fd8, %fd7, 0d3FE6A09E667F3BCC;
	st.global.v2.f64 	[%rd4], {%fd6, %fd8};
	sub.f64 	%fd9, %fd1, %fd3;
	mul.f64 	%fd10, %fd9, 0d3FE6A09E667F3BCC;
	sub.f64 	%fd11, %fd2, %fd4;
	mul.f64 	%fd12, %fd11, 0d3FE6A09E667F3BCC;
	st.global.v2.f64 	[%rd6], {%fd10, %fd12};
$L__BB0_3:
	ret;

}
	// .globl	_Z12apply_t_gateP7double2ii
.visible .entry _Z12apply_t_gateP7double2ii(
	.param .u64 .ptr .align 1 _Z12apply_t_gateP7double2ii_param_0,
	.param .u32 _Z12apply_t_gateP7double2ii_param_1,
	.param .u32 _Z12apply_t_gateP7double2ii_param_2
)
{
	.reg .pred 	%p<4>;
	.reg .b32 	%r<11>;
	.reg .b64 	%rd<5>;
	.reg .b64 	%fd<7>;

	ld.param.u64 	%rd1, [_Z12apply_t_gateP7double2ii_param_0];
	ld.param.u32 	%r3, [_Z12apply_t_gateP7double2ii_param_1];
	ld.param.u32 	%r2, [_Z12apply_t_gateP7double2ii_param_2];
	mov.u32 	%r4, %ctaid.x;
	mov.u32 	%r5, %ntid.x;
	mov.u32 	%r6, %tid.x;
	mad.lo.s32 	%r1, %r4, %r5, %r6;
	mov.b32 	%r7, 1;
	shl.b32 	%r8, %r7, %r3;
	setp.ge.s32 	%p1, %r1, %r8;
	@%p1 bra 	$L__BB1_3;
	shr.u32 	%r9, %r1, %r2;
	and.b32  	%r10, %r9, 1;
	setp.eq.b32 	%p2, %r10, 1;
	not.pred 	%p3, %p2;
	@%p3 bra 	$L__BB1_3;
	cvta.to.global.u64 	%rd2, %rd1;
	mul.wide.s32 	%rd3, %r1, 16;
	add.s64 	%rd4, %rd2, %rd3;
	ld.global.v2.f64 	{%fd1, %fd2}, [%rd4];
	mul.f64 	%fd3, %fd1, 0d3FE6A09E667F3BCC;
	mul.f64 	%fd4, %fd2, 0d3FE6A09E667F3BCC;
	sub.f64 	%fd5, %fd3, %fd4;
	add.f64 	%fd6, %fd3, %fd4;
	st.global.v2.f64 	[%rd4], {%fd5, %fd6};
$L__BB1_3:
	ret;

}
	// .globl	_Z15apply_cnot_gateP7double2iii
.visible .entry _Z15apply_cnot_gateP7double2iii(
	.param .u64 .ptr .align 1 _Z15apply_cnot_gateP7double2iii_param_0,
	.param .u32 _Z15apply_cnot_gateP7double2iii_param_1,
	.param .u32 _Z15apply_cnot_gateP7double2iii_param_2,
	.param .u32 _Z15apply_cnot_gateP7double2iii_param_3
)
{
	.reg .pred 	%p<6>;
	.reg .b32 	%r<22>;
	.reg .b64 	%rd<7>;
	.reg .b64 	%fd<5>;

	ld.param.u64 	%rd1, [_Z15apply_cnot_gateP7double2iii_param_0];
	ld.param.u32 	%r10, [_Z15apply_cnot_gateP7double2iii_param_1];
	ld.param.u32 	%r8, [_Z15apply_cnot_gateP7double2iii_param_2];
	ld.param.u32 	%r9, [_Z15apply_cnot_gateP7double2iii_param_3];
	mov.u32 	%r11, %ctaid.x;
	mov.u32 	%r12, %ntid.x;
	mov.u32 	%r13, %tid.x;
	mad.lo.s32 	%r1, %r11, %r12, %r13;
	mov.b32 	%r14, 1;
	shl.b32 	%r2, %r14, %r10;
	shr.u32 	%r15, %r2, 31;
	add.s32 	%r16, %r2, %r15;
	shr.s32 	%r17, %r16, 1;
	setp.ge.s32 	%p1, %r1, %r17;
	@%p1 bra 	$L__BB2_4;
	mov.b32 	%r18, 1;
	shl.b32 	%r19, %r18, %r8;
	shl.b32 	%r3, %r18, %r9;
	not.b32 	%r4, %r3;
	and.b32  	%r20, %r1, %r4;
	or.b32  	%r5, %r20, %r19;
	setp.ge.s32 	%p2, %r5, %r2;
	@%p2 bra 	$L__BB2_4;
	and.b32  	%r6, %r5, %r4;
	or.b32  	%r7, %r5, %r3;
	setp.eq.s32 	%p3, %r6, %r7;
	max.s32 	%r21, %r6, %r7;
	setp.ge.s32 	%p4, %r21, %r2;
	or.pred  	%p5, %p4, %p3;
	@%p5 bra 	$L__BB2_4;
	cvta.to.global.u64 	%rd2, %rd1;
	mul.wide.s32 	%rd3, %r6, 16;
	add.s64 	%rd4, %rd2, %rd3;
	ld.global.v2.f64 	{%fd1, %fd2}, [%rd4];
	mul.wide.s32 	%rd5, %r7, 16;
	add.s64 	%rd6, %rd2, %rd5;
	ld.global.v2.f64 	{%fd3, %fd4}, [%rd6];
	st.global.v2.f64 	[%rd4], {%fd3, %fd4};
	st.global.v2.f64 	[%rd6], {%fd1, %fd2};
$L__BB2_4:
	ret;

}
	// .globl	_Z21measure_quantum_stateP7double2Pdi
.visible .entry _Z21measure_quantum_stateP7double2Pdi(
	.param .u64 .ptr .align 1 _Z21measure_quantum_stateP7double2Pdi_param_0,
	.param .u64 .ptr .align 1 _Z21measure_quantum_stateP7double2Pdi_param_1,
	.param .u32 _Z21measure_quantum_stateP7double2Pdi_param_2
)
{
	.reg .pred 	%p<2>;
	.reg .b32 	%r<8>;
	.reg .b64 	%rd<9>;
	.reg .b64 	%fd<5>;

	ld.param.u64 	%rd1, [_Z21measure_quantum_stateP7double2Pdi_param_0];
	ld.param.u64 	%rd2, [_Z21measure_quantum_stateP7double2Pdi_param_1];
	ld.param.u32 	%r2, [_Z21measure_quantum_stateP7double2Pdi_param_2];
	mov.u32 	%r3, %ctaid.x;
	mov.u32 	%r4, %ntid.x;
	mov.u32 	%r5, %tid.x;
	mad.lo.s32 	%r1, %r3, %r4, %r5;
	mov.b32 	%r6, 1;
	shl.b32 	%r7, %r6, %r2;
	setp.ge.s32 	%p1, %r1, %r7;
	@%p1 bra 	$L__BB3_2;
	cvta.to.global.u64 	%rd3, %rd1;
	cvta.to.global.u64 	%rd4, %rd2;
	mul.wide.s32 	%rd5, %r1, 16;
	add.s64 	%rd6, %rd3, %rd5;
	ld.global.v2.f64 	{%fd1, %fd2}, [%rd6];
	mul.f64 	%fd3, %fd2, %fd2;
	fma.rn.f64 	%fd4, %fd1, %fd1, %fd3;
	mul.wide.s32 	%rd7, %r1, 8;
	add.s64 	%rd8, %rd4, %rd7;
	st.global.f64 	[%rd8], %fd4;
$L__BB3_2:
	ret;

}
	// .globl	_Z24initialize_quantum_stateP7double2i
.visible .entry _Z24initialize_quantum_stateP7double2i(
	.param .u64 .ptr .align 1 _Z24initialize_quantum_stateP7double2i_param_0,
	.param .u32 _Z24initialize_quantum_stateP7double2i_param_1
)
{
	.reg .pred 	%p<3>;
	.reg .b32 	%r<8>;
	.reg .b64 	%rd<5>;
	.reg .b64 	%fd<4>;

	ld.param.u64 	%rd2, [_Z24initialize_quantum_stateP7double2i_param_0];
	ld.param.u32 	%r2, [_Z24initialize_quantum_stateP7double2i_param_1];
	cvta.to.global.u64 	%rd1, %rd2;
	mov.u32 	%r3, %ctaid.x;
	mov.u32 	%r4, %ntid.x;
	mov.u32 	%r5, %tid.x;
	mad.lo.s32 	%r1, %r3, %r4, %r5;
	mov.b32 	%r6, 1;
	shl.b32 	%r7, %r6, %r2;
	setp.ge.s32 	%p1, %r1, %r7;
	@%p1 bra 	$L__BB4_4;
	setp.ne.s32 	%p2, %r1, 0;
	@%p2 bra 	$L__BB4_3;
	mov.f64 	%fd2, 0d0000000000000000;
	mov.f64 	%fd3, 0d3FF0000000000000;
	st.global.v2.f64 	[%rd1], {%fd3, %fd2};
	bra.uni 	$L__BB4_4;
$L__BB4_3:
	mul.wide.s32 	%rd3, %r1, 16;
	add.s64 	%rd4, %rd1, %rd3;
	mov.f64 	%fd1, 0d0000000000000000;
	st.global.v2.f64 	[%rd4], {%fd1, %fd1};
$L__BB4_4:
	ret;

}


// ===== COMPILED SASS (sm_100) =====

	.target	sm_100

	.elftype	@"ET_EXEC"


//--------------------- .note.nv.tkinfo           --------------------------
	.section	.note.nv.tkinfo,"",@"SHT_NOTE"
	.sectionflags	@"SHF_NOTE_NV_TKINFO"
	.tkinfo
        /*0018*/ 	.word	0x00000002
        /*0030*/ 	.string	""
        /*0030*/ 	.string	"ptxas"
        /*0030*/ 	.string	"Cuda compilation tools, release 13.0, V13.0.88"
        /*0030*/ 	.string	"Build cuda_13.0.r13.0/compiler.36424714_0"
        /*0030*/ 	.string	"-arch sm_100 -m 64 "



//--------------------- .note.nv.cuinfo           --------------------------
	.section	.note.nv.cuinfo,"",@"SHT_NOTE"
	.sectionflags	@"SHF_NOTE_NV_CUINFO"
        /*0018*/ 	.short	0x0002
        /*001a*/ 	.short	0x0064
        /*001c*/ 	.short	0x0082
	.zero		2


//--------------------- .nv.info                  --------------------------
	.section	.nv.info,"",@"SHT_CUDA_INFO"
	.align	4


	//----- nvinfo : EIATTR_REGCOUNT
	.align		4
        /*0000*/ 	.byte	0x04, 0x2f
        /*0002*/ 	.short	(.L_1 - .L_0)
	.align		4
.L_0:
        /*0004*/ 	.word	index@(_Z19apply_hadamard_gateP7double2ii)
        /*0008*/ 	.word	0x00000016


	//----- nvinfo : EIATTR_FRAME_SIZE
	.align		4
.L_1:
        /*000c*/ 	.byte	0x04, 0x11
        /*000e*/ 	.short	(.L_3 - .L_2)
	.align		4
.L_2:
        /*0010*/ 	.word	index@(_Z19apply_hadamard_gateP7double2ii)
        /*0014*/ 	.word	0x00000000


	//----- nvinfo : EIATTR_REGCOUNT
	.align		4
.L_3:
        /*0018*/ 	.byte	0x04, 0x2f
        /*001a*/ 	.short	(.L_5 - .L_4)
	.align		4
.L_4:
        /*001c*/ 	.word	index@(_Z12apply_t_gateP7double2ii)
        /*0020*/ 	.word	0x0000000e


	//----- nvinfo : EIATTR_FRAME_SIZE
	.align		4
.L_5:
        /*0024*/ 	.byte	0x04, 0x11
        /*0026*/ 	.short	(.L_7 - .L_6)
	.align		4
.L_6:
        /*0028*/ 	.word	index@(_Z12apply_t_gateP7double2ii)
        /*002c*/ 	.word	0x00000000


	//----- nvinfo : EIATTR_REGCOUNT
	.align		4
.L_7:
        /*0030*/ 	.byte	0x04, 0x2f
        /*0032*/ 	.short	(.L_9 - .L_8)
	.align		4
.L_8:
        /*0034*/ 	.word	index@(_Z15apply_cnot_gateP7double2iii)
        /*0038*/ 	.word	0x00000012


	//----- nvinfo : EIATTR_FRAME_SIZE
	.align		4
.L_9:
        /*003c*/ 	.byte	0x04, 0x11
        /*003e*/ 	.short	(.L_11 - .L_10)
	.align		4
.L_10:
        /*0040*/ 	.word	index@(_Z15apply_cnot_gateP7double2iii)
        /*0044*/ 	.word	0x00000000


	//----- nvinfo : EIATTR_REGCOUNT
	.align		4
.L_11:
        /*0048*/ 	.byte	0x04, 0x2f
        /*004a*/ 	.short	(.L_13 - .L_12)
	.align		4
.L_12:
        /*004c*/ 	.word	index@(_Z21measure_quantum_stateP7double2Pdi)
        /*0050*/ 	.word	0x0000000e


	//----- nvinfo : EIATTR_FRAME_SIZE
	.align		4
.L_13:
        /*0054*/ 	.byte	0x04, 0x11
        /*0056*/ 	.short	(.L_15 - .L_14)
	.align		4
.L_14:
        /*0058*/ 	.word	index@(_Z21measure_quantum_stateP7double2Pdi)
        /*005c*/ 	.word	0x00000000


	//----- nvinfo : EIATTR_REGCOUNT
	.align		4
.L_15:
        /*0060*/ 	.byte	0x04, 0x2f
        /*0062*/ 	.short	(.L_17 - .L_16)
	.align		4
.L_16:
        /*0064*/ 	.word	index@(_Z24initialize_quantum_stateP7double2i)
        /*0068*/ 	.word	0x0000000c


	//----- nvinfo : EIATTR_FRAME_SIZE
	.align		4
.L_17:
        /*006c*/ 	.byte	0x04, 0x11
        /*006e*/ 	.short	(.L_19 - .L_18)
	.align		4
.L_18:
        /*0070*/ 	.word	index@(_Z24initialize_quantum_stateP7double2i)
        /*0074*/ 	.word	0x00000000


	//----- nvinfo : EIATTR_MIN_STACK_SIZE
	.align		4
.L_19:
        /*0078*/ 	.byte	0x04, 0x12
        /*007a*/ 	.short	(.L_21 - .L_20)
	.align		4
.L_20:
        /*007c*/ 	.word	index@(_Z24initialize_quantum_stateP7double2i)
        /*0080*/ 	.word	0x00000000


	//----- nvinfo : EIATTR_MIN_STACK_SIZE
	.align		4
.L_21:
        /*0084*/ 	.byte	0x04, 0x12
        /*0086*/ 	.short	(.L_23 - .L_22)
	.align		4
.L_22:
        /*0088*/ 	.word	index@(_Z21measure_quantum_stateP7double2Pdi)
        /*008c*/ 	.word	0x00000000


	//----- nvinfo : EIATTR_MIN_STACK_SIZE
	.align		4
.L_23:
        /*0090*/ 	.byte	0x04, 0x12
        /*0092*/ 	.short	(.L_25 - .L_24)
	.align		4
.L_24:
        /*0094*/ 	.word	index@(_Z15apply_cnot_gateP7double2iii)
        /*0098*/ 	.word	0x00000000


	//----- nvinfo : EIATTR_MIN_STACK_SIZE
	.align		4
.L_25:
        /*009c*/ 	.byte	0x04, 0x12
        /*009e*/ 	.short	(.L_27 - .L_26)
	.align		4
.L_26:
        /*00a0*/ 	.word	index@(_Z12apply_t_gateP7double2ii)
        /*00a4*/ 	.word	0x00000000


	//----- nvinfo : EIATTR_MIN_STACK_SIZE
	.align		4
.L_27:
        /*00a8*/ 	.byte	0x04, 0x12
        /*00aa*/ 	.short	(.L_29 - .L_28)
	.align		4
.L_28:
        /*00ac*/ 	.word	index@(_Z19apply_hadamard_gateP7double2ii)
        /*00b0*/ 	.word	0x00000000
.L_29:


//--------------------- .nv.compat                --------------------------
	.section	.nv.compat,"",@"SHT_CUDA_COMPAT_INFO"
	.align	4
        /*0000*/ 	.byte	0x02, 0x09, 0x00, 0x00, 0x02, 0x02, 0x01, 0x00, 0x02, 0x05, 0x05, 0x00, 0x03, 0x07, 0x01, 0x01
        /*0010*/ 	.byte	0x02, 0x03, 0x00, 0x00, 0x02, 0x06, 0x01, 0x00, 0x04, 0x0b, 0x08, 0x00, 0x01, 0x00, 0x00, 0x00
        /*0020*/ 	.byte	0x00, 0x00, 0x00, 0x00


//--------------------- .nv.info._Z24initialize_quantum_stateP7double2i --------------------------
	.section	.nv.info._Z24initialize_quantum_stateP7double2i,"",@"SHT_CUDA_INFO"
	.sectionflags	@""
	.align	4


	//----- nvinfo : EIATTR_CUDA_API_VERSION
	.align		4
        /*0000*/ 	.byte	0x04, 0x37
        /*0002*/ 	.short	(.L_31 - .L_30)
.L_30:
        /*0004*/ 	.word	0x00000082


	//----- nvinfo : EIATTR_KPARAM_INFO
	.align		4
.L_31:
        /*0008*/ 	.byte	0x04, 0x17
        /*000a*/ 	.short	(.L_33 - .L_32)
.L_32:
        /*000c*/ 	.word	0x00000000
        /*0010*/ 	.short	0x0001
        /*0012*/ 	.short	0x0008
        /*0014*/ 	.byte	0x00, 0xf0, 0x11, 0x00


	//----- nvinfo : EIATTR_KPARAM_INFO
	.align		4
.L_33:
        /*0018*/ 	.byte	0x04, 0x17
        /*001a*/ 	.short	(.L_35 - .L_34)
.L_34:
        /*001c*/ 	.word	0x00000000
        /*0020*/ 	.short	0x0000
        /*0022*/ 	.short	0x0000
        /*0024*/ 	.byte	0x00, 0xf5, 0x21, 0x00


	//----- nvinfo : EIATTR_SPARSE_MMA_MASK
	.align		4
.L_35:
        /*0028*/ 	.byte	0x03, 0x50
        /*002a*/ 	.short	0x0000


	//----- nvinfo : EIATTR_MAXREG_COUNT
	.align		4
        /*002c*/ 	.byte	0x03, 0x1b
        /*002e*/ 	.short	0x00ff


	//----- nvinfo : EIATTR_MERCURY_ISA_VERSION
	.align		4
        /*0030*/ 	.byte	0x03, 0x5f
        /*0032*/ 	.short	0x0101


	//----- nvinfo : EIATTR_VRC_CTA_INIT_COUNT
	.align		4
        /*0034*/ 	.byte	0x02, 0x4a
	.zero		1
	.zero		1


	//----- nvinfo : EIATTR_EXIT_INSTR_OFFSETS
	.align		4
        /*0038*/ 	.byte	0x04, 0x1c
        /*003a*/ 	.short	(.L_37 - .L_36)


	//   ....[0]....
.L_36:
        /*003c*/ 	.word	0x00000090


	//   ....[1]....
        /*0040*/ 	.word	0x00000110


	//   ....[2]....
        /*0044*/ 	.word	0x00000150


	//----- nvinfo : EIATTR_CBANK_PARAM_SIZE
	.align		4
.L_37:
        /*0048*/ 	.byte	0x03, 0x19
        /*004a*/ 	.short	0x000c


	//----- nvinfo : EIATTR_PARAM_CBANK
	.align		4
        /*004c*/ 	.byte	0x04, 0x0a
        /*004e*/ 	.short	(.L_39 - .L_38)
	.align		4
.L_38:
        /*0050*/ 	.word	index@(.nv.constant0._Z24initialize_quantum_stateP7double2i)
        /*0054*/ 	.short	0x0380
        /*0056*/ 	.short	0x000c


	//----- nvinfo : EIATTR_SW_WAR
	.align		4
.L_39:
        /*0058*/ 	.byte	0x04, 0x36
        /*005a*/ 	.short	(.L_41 - .L_40)
.L_40:
        /*005c*/ 	.word	0x00000008
.L_41:


//--------------------- .nv.info._Z21measure_quantum_stateP7double2Pdi --------------------------
	.section	.nv.info._Z21measure_quantum_stateP7double2Pdi,"",@"SHT_CUDA_INFO"
	.sectionflags	@""
	.align	4


	//----- nvinfo : EIATTR_CUDA_API_VERSION
	.align		4
        /*0000*/ 	.byte	0x04, 0x37
        /*0002*/ 	.short	(.L_43 - .L_42)
.L_42:
        /*0004*/ 	.word	0x00000082


	//----- nvinfo : EIATTR_KPARAM_INFO
	.align		4
.L_43:
        /*0008*/ 	.byte	0x04, 0x17
        /*000a*/ 	.short	(.L_45 - .L_44)
.L_44:
        /*000c*/ 	.word	0x00000000
        /*0010*/ 	.short	0x0002
        /*0012*/ 	.short	0x0010
        /*0014*/ 	.byte	0x00, 0xf0, 0x11, 0x00


	//----- nvinfo : EIATTR_KPARAM_INFO
	.align		4
.L_45:
        /*0018*/ 	.byte	0x04, 0x17
        /*001a*/ 	.short	(.L_47 - .L_46)
.L_46:
        /*001c*/ 	.word	0x00000000
        /*0020*/ 	.short	0x0001
        /*0022*/ 	.short	0x0008
        /*0024*/ 	.byte	0x00, 0xf5, 0x21, 0x00


	//----- nvinfo : EIATTR_KPARAM_INFO
	.align		4
.L_47:
        /*0028*/ 	.byte	0x04, 0x17
        /*002a*/ 	.short	(.L_49 - .L_48)
.L_48:
        /*002c*/ 	.word	0x00000000
        /*0030*/ 	.short	0x0000
        /*0032*/ 	.short	0x0000
        /*0034*/ 	.byte	0x00, 0xf5, 0x21, 0x00


	//----- nvinfo : EIATTR_SPARSE_MMA_MASK
	.align		4
.L_49:
        /*0038*/ 	.byte	0x03, 0x50
        /*003a*/ 	.short	0x0000


	//----- nvinfo : EIATTR_MAXREG_COUNT
	.align		4
        /*003c*/ 	.byte	0x03, 0x1b
        /*003e*/ 	.short	0x00ff


	//----- nvinfo : EIATTR_MERCURY_ISA_VERSION
	.align		4
        /*0040*/ 	.byte	0x03, 0x5f
        /*0042*/ 	.short	0x0101


	//----- nvinfo : EIATTR_VRC_CTA_INIT_COUNT
	.align		4
        /*0044*/ 	.byte	0x02, 0x4a
	.zero		1
	.zero		1


	//----- nvinfo : EIATTR_EXIT_INSTR_OFFSETS
	.align		4
        /*0048*/ 	.byte	0x04, 0x1c
        /*004a*/ 	.short	(.L_51 - .L_50)


	//   ....[0]....
.L_50:
        /*004c*/ 	.word	0x00000090


	//   ....[1]....
        /*0050*/ 	.word	0x00000130


	//----- nvinfo : EIATTR_CBANK_PARAM_SIZE
	.align		4
.L_51:
        /*0054*/ 	.byte	0x03, 0x19
        /*0056*/ 	.short	0x0014


	//----- nvinfo : EIATTR_PARAM_CBANK
	.align		4
        /*0058*/ 	.byte	0x04, 0x0a
        /*005a*/ 	.short	(.L_53 - .L_52)
	.align		4
.L_52:
        /*005c*/ 	.word	index@(.nv.constant0._Z21measure_quantum_stateP7double2Pdi)
        /*0060*/ 	.short	0x0380
        /*0062*/ 	.short	0x0014


	//----- nvinfo : EIATTR_SW_WAR
	.align		4
.L_53:
        /*0064*/ 	.byte	0x04, 0x36
        /*0066*/ 	.short	(.L_55 - .L_54)
.L_54:
        /*0068*/ 	.word	0x00000008
.L_55:


//--------------------- .nv.info._Z15apply_cnot_gateP7double2iii --------------------------
	.section	.nv.info._Z15apply_cnot_gateP7double2iii,"",@"SHT_CUDA_INFO"
	.sectionflags	@""
	.align	4


	//----- nvinfo : EIATTR_CUDA_API_VERSION
	.align		4
        /*0000*/ 	.byte	0x04, 0x37
        /*0002*/ 	.short	(.L_57 - .L_56)
.L_56:
        /*0004*/ 	.word	0x00000082


	//----- nvinfo : EIATTR_KPARAM_INFO
	.align		4
.L_57:
        /*0008*/ 	.byte	0x04, 0x17
        /*000a*/ 	.short	(.L_59 - .L_58)
.L_58:
        /*000c*/ 	.word	0x00000000
        /*0010*/ 	.short	0x0003
        /*0012*/ 	.short	0x0010
        /*0014*/ 	.byte	0x00, 0xf0, 0x11, 0x00


	//----- nvinfo : EIATTR_KPARAM_INFO
	.align		4
.L_59:
        /*0018*/ 	.byte	0x04, 0x17
        /*001a*/ 	.short	(.L_61 - .L_60)
.L_60:
        /*001c*/ 	.word	0x00000000
        /*0020*/ 	.short	0x0002
        /*0022*/ 	.short	0x000c
        /*0024*/ 	.byte	0x00, 0xf0, 0x11, 0x00


	//----- nvinfo : EIATTR_KPARAM_INFO
	.align		4
.L_61:
        /*0028*/ 	.byte	0x04, 0x17
        /*002a*/ 	.short	(.L_63 - .L_62)
.L_62:
        /*002c*/ 	.word	0x00000000
        /*0030*/ 	.short	0x0001
        /*0032*/ 	.short	0x0008
        /*0034*/ 	.byte	0x00, 0xf0, 0x11, 0x00


	//----- nvinfo : EIATTR_KPARAM_INFO
	.align		4
.L_63:
        /*0038*/ 	.byte	0x04, 0x17
        /*003a*/ 	.short	(.L_65 - .L_64)
.L_64:
        /*003c*/ 	.word	0x00000000
        /*0040*/ 	.short	0x0000
        /*0042*/ 	.short	0x0000
        /*0044*/ 	.byte	0x00, 0xf5, 0x21, 0x00


	//----- nvinfo : EIATTR_SPARSE_MMA_MASK
	.align		4
.L_65:
        /*0048*/ 	.byte	0x03, 0x50
        /*004a*/ 	.short	0x0000


	//----- nvinfo : EIATTR_MAXREG_COUNT
	.align		4
        /*004c*/ 	.byte	0x03, 0x1b
        /*004e*/ 	.short	0x00ff


	//----- nvinfo : EIATTR_MERCURY_ISA_VERSION
	.align		4
        /*0050*/ 	.byte	0x03, 0x5f
        /*0052*/ 	.short	0x0101


	//----- nvinfo : EIATTR_VRC_CTA_INIT_COUNT
	.align		4
        /*0054*/ 	.byte	0x02, 0x4a
	.zero		1
	.zero		1


	//----- nvinfo : EIATTR_EXIT_INSTR_OFFSETS
	.align		4
        /*0058*/ 	.byte	0x04, 0x1c
        /*005a*/ 	.short	(.L_67 - .L_66)


	//   ....[0]....
.L_66:
        /*005c*/ 	.word	0x000000b0


	//   ....[1]....
        /*0060*/ 	.word	0x00000120


	//   ....[2]....
        /*0064*/ 	.word	0x00000180


	//   ....[3]....
        /*0068*/ 	.word	0x00000210


	//----- nvinfo : EIATTR_CBANK_PARAM_SIZE
	.align		4
.L_67:
        /*006c*/ 	.byte	0x03, 0x19
        /*006e*/ 	.short	0x0014


	//----- nvinfo : EIATTR_PARAM_CBANK
	.align		4
        /*0070*/ 	.byte	0x04, 0x0a
        /*0072*/ 	.short	(.L_69 - .L_68)
	.align		4
.L_68:
        /*0074*/ 	.word	index@(.nv.constant0._Z15apply_cnot_gateP7double2iii)
        /*0078*/ 	.short	0x0380
        /*007a*/ 	.short	0x0014


	//----- nvinfo : EIATTR_SW_WAR
	.align		4
.L_69:
        /*007c*/ 	.byte	0x04, 0x36
        /*007e*/ 	.short	(.L_71 - .L_70)
.L_70:
        /*0080*/ 	.word	0x00000008
.L_71:


//--------------------- .nv.info._Z12apply_t_gateP7double2ii --------------------------
	.section	.nv.info._Z12apply_t_gateP7double2ii,"",@"SHT_CUDA_INFO"
	.sectionflags	@""
	.align	4


	//----- nvinfo : EIATTR_CUDA_API_VERSION
	.align		4
        /*0000*/ 	.byte	0x04, 0x37
        /*0002*/ 	.short	(.L_73 - .L_72)
.L_72:
        /*0004*/ 	.word	0x00000082


	//----- nvinfo : EIATTR_KPARAM_INFO
	.align		4
.L_73:
        /*0008*/ 	.byte	0x04, 0x17
        /*000a*/ 	.short	(.L_75 - .L_74)
.L_74:
        /*000c*/ 	.word	0x00000000
        /*0010*/ 	.short	0x0002
        /*0012*/ 	.short	0x000c
        /*0014*/ 	.byte	0x00, 0xf0, 0x11, 0x00


	//----- nvinfo : EIATTR_KPARAM_INFO
	.align		4
.L_75:
        /*0018*/ 	.byte	0x04, 0x17
        /*001a*/ 	.short	(.L_77 - .L_76)
.L_76:
        /*001c*/ 	.word	0x00000000
        /*0020*/ 	.short	0x0001
        /*0022*/ 	.short	0x0008
        /*0024*/ 	.byte	0x00, 0xf0, 0x11, 0x00


	//----- nvinfo : EIATTR_KPARAM_INFO
	.align		4
.L_77:
        /*0028*/ 	.byte	0x04, 0x17
        /*002a*/ 	.short	(.L_79 - .L_78)
.L_78:
        /*002c*/ 	.word	0x00000000
        /*0030*/ 	.short	0x0000
        /*0032*/ 	.short	0x0000
        /*0034*/ 	.byte	0x00, 0xf5, 0x21, 0x00


	//----- nvinfo : EIATTR_SPARSE_MMA_MASK
	.align		4
.L_79:
        /*0038*/ 	.byte	0x03, 0x50
        /*003a*/ 	.short	0x0000


	//----- nvinfo : EIATTR_MAXREG_COUNT
	.align		4
        /*003c*/ 	.byte	0x03, 0x1b
        /*003e*/ 	.short	0x00ff


	//----- nvinfo : EIATTR_MERCURY_ISA_VERSION
	.align		4
        /*0040*/ 	.byte	0x03, 0x5f
        /*0042*/ 	.short	0x0101


	//----- nvinfo : EIATTR_VRC_CTA_INIT_COUNT
	.align		4
        /*0044*/ 	.byte	0x02, 0x4a
	.zero		1
	.zero		1


	//----- nvinfo : EIATTR_EXIT_INSTR_OFFSETS
	.align		4
        /*0048*/ 	.byte	0x04, 0x1c
        /*004a*/ 	.short	(.L_81 - .L_80)


	//   ....[0]....
.L_80:
        /*004c*/ 	.word	0x00000090


	//   ....[1]....
        /*0050*/ 	.word	0x000000e0


	//   ....[2]....
        /*0054*/ 	.word	0x00000190


	//----- nvinfo : EIATTR_CBANK_PARAM_SIZE
	.align		4
.L_81:
        /*0058*/ 	.byte	0x03, 0x19
        /*005a*/ 	.short	0x0010


	//----- nvinfo : EIATTR_PARAM_CBANK
	.align		4
        /*005c*/ 	.byte	0x04, 0x0a
        /*005e*/ 	.short	(.L_83 - .L_82)
	.align		4
.L_82:
        /*0060*/ 	.word	index@(.nv.constant0._Z12apply_t_gateP7double2ii)
        /*0064*/ 	.short	0x0380
        /*0066*/ 	.short	0x0010


	//----- nvinfo : EIATTR_SW_WAR
	.align		4
.L_83:
        /*0068*/ 	.byte	0x04, 0x36
        /*006a*/ 	.short	(.L_85 - .L_84)
.L_84:
        /*006c*/ 	.word	0x00000008
.L_85:


//--------------------- .nv.info._Z19apply_hadamard_gateP7double2ii --------------------------
	.section	.nv.info._Z19apply_hadamard_gateP7double2ii,"",@"SHT_CUDA_INFO"
	.sectionflags	@""
	.align	4


	//----- nvinfo : EIATTR_CUDA_API_VERSION
	.align		4
        /*0000*/ 	.byte	0x04, 0x37
        /*0002*/ 	.short	(.L_87 - .L_86)
.L_86:
        /*0004*/ 	.word	0x00000082


	//----- nvinfo : EIATTR_KPARAM_INFO
	.align		4
.L_87:
        /*0008*/ 	.byte	0x04, 0x17
        /*000a*/ 	.short	(.L_89 - .L_88)
.L_88:
        /*000c*/ 	.word	0x00000000
        /*0010*/ 	.short	0x0002
        /*0012*/ 	.short	0x000c
        /*0014*/ 	.byte	0x00, 0xf0, 0x11, 0x00


	//----- nvinfo : EIATTR_KPARAM_INFO
	.align		4
.L_89:
        /*0018*/ 	.byte	0x04, 0x17
        /*001a*/ 	.short	(.L_91 - .L_90)
.L_90:
        /*001c*/ 	.word	0x00000000
        /*0020*/ 	.short	0x0001
        /*0022*/ 	.short	0x0008
        /*0024*/ 	.byte	0x00, 0xf0, 0x11, 0x00


	//----- nvinfo : EIATTR_KPARAM_INFO
	.align		4
.L_91:
        /*0028*/ 	.byte	0x04, 0x17
        /*002a*/ 	.short	(.L_93 - .L_92)
.L_92:
        /*002c*/ 	.word	0x00000000
        /*0030*/ 	.short	0x0000
        /*0032*/ 	.short	0x0000
        /*0034*/ 	.byte	0x00, 0xf5, 0x21, 0x00


	//----- nvinfo : EIATTR_SPARSE_MMA_MASK
	.align		4
.L_93:
        /*0038*/ 	.byte	0x03, 0x50
        /*003a*/ 	.short	0x0000


	//----- nvinfo : EIATTR_MAXREG_COUNT
	.align		4
        /*003c*/ 	.byte	0x03, 0x1b
        /*003e*/ 	.short	0x00ff


	//----- nvinfo : EIATTR_MERCURY_ISA_VERSION
	.align		4
        /*0040*/ 	.byte	0x03, 0x5f
        /*0042*/ 	.short	0x0101


	//----- nvinfo : EIATTR_VRC_CTA_INIT_COUNT
	.align		4
        /*0044*/ 	.byte	0x02, 0x4a
	.zero		1
	.zero		1


	//----- nvinfo : EIATTR_EXIT_INSTR_OFFSETS
	.align		4
        /*0048*/ 	.byte	0x04, 0x1c
        /*004a*/ 	.short	(.L_95 - .L_94)


	//   ....[0]....
.L_94:
        /*004c*/ 	.word	0x000000b0


	//   ....[1]....
        /*0050*/ 	.word	0x00000110


	//   ....[2]....
        /*0054*/ 	.word	0x00000240


	//----- nvinfo : EIATTR_CBANK_PARAM_SIZE
	.align		4
.L_95:
        /*0058*/ 	.byte	0x03, 0x19
        /*005a*/ 	.short	0x0010


	//----- nvinfo : EIATTR_PARAM_CBANK
	.align		4
        /*005c*/ 	.byte	0x04, 0x0a
        /*005e*/ 	.short	(.L_97 - .L_96)
	.align		4
.L_96:
        /*0060*/ 	.word	index@(.nv.constant0._Z19apply_hadamard_gateP7double2ii)
        /*0064*/ 	.short	0x0380
        /*0066*/ 	.short	0x0010


	//----- nvinfo : EIATTR_SW_WAR
	.align		4
.L_97:
        /*0068*/ 	.byte	0x04, 0x36
        /*006a*/ 	.short	(.L_99 - .L_98)
.L_98:
        /*006c*/ 	.word	0x00000008
.L_99:


//--------------------- .nv.callgraph             --------------------------
	.section	.nv.callgraph,"",@"SHT_CUDA_CALLGRAPH"
	.align	4
	.sectionentsize	8
	.align		4
        /*0000*/ 	.word	0x00000000
	.align		4
        /*0004*/ 	.word	0xffffffff
	.align		4
        /*0008*/ 	.word	0x00000000
	.align		4
        /*000c*/ 	.word	0xfffffffe
	.align		4
        /*0010*/ 	.word	0x00000000
	.align		4
        /*0014*/ 	.word	0xfffffffd
	.align		4
        /*0018*/ 	.word	0x00000000
	.align		4
        /*001c*/ 	.word	0xfffffffc


//--------------------- .text._Z24initialize_quantum_stateP7double2i --------------------------
	.section	.text._Z24initialize_quantum_stateP7double2i,"ax",@progbits
	.align	128
        .global         _Z24initialize_quantum_stateP7double2i
        .type           _Z24initialize_quantum_stateP7double2i,@function
        .size           _Z24initialize_quantum_stateP7double2i,(.L_x_5 - _Z24initialize_quantum_stateP7double2i)
        .other          _Z24initialize_quantum_stateP7double2i,@"STO_CUDA_ENTRY STV_DEFAULT"
_Z24initialize_quantum_stateP7double2i:
.text._Z24initialize_quantum_stateP7double2i:
[----:B------:R-:W-:Y:S01]  /*0000*/  LDC R1, c[0x0][0x37c] ;  /* 0x0000df00ff017b82 */ /* 0x000fe20000000800 */
[----:B------:R-:W0:Y:S07]  /*0010*/  S2R R0, SR_TID.X ;  /* 0x0000000000007919 */ /* 0x000e2e0000002100 */
[----:B------:R-:W0:Y:S01]  /*0020*/  S2UR UR6, SR_CTAID.X ;  /* 0x00000000000679c3 */ /* 0x000e220000002500 */
[----:B------:R-:W1:Y:S01]  /*0030*/  LDCU UR4, c[0x0][0x388] ;  /* 0x00007100ff0477ac */ /* 0x000e620008000800 */
[----:B------:R-:W-:-:S06]  /*0040*/  UMOV UR5, 0x1 ;  /* 0x0000000100057882 */ /* 0x000fcc0000000000 */
[----:B------:R-:W0:Y:S01]  /*0050*/  LDC R9, c[0x0][0x360] ;  /* 0x0000d800ff097b82 */ /* 0x000e220000000800 */
[----:B-1----:R-:W-:Y:S01]  /*0060*/  USHF.L.U32 UR4, UR5, UR4, URZ ;  /* 0x0000000405047299 */ /* 0x002fe200080006ff */
[----:B0-----:R-:W-:-:S05]  /*0070*/  IMAD R9, R9, UR6, R0 ;  /* 0x0000000609097c24 */ /* 0x001fca000f8e0200 */
[----:B------:R-:W-:-:S13]  /*0080*/  ISETP.GE.AND P0, PT, R9, UR4, PT ;  /* 0x0000000409007c0c */ /* 0x000fda000bf06270 */
[----:B------:R-:W-:Y:S05]  /*0090*/  @P0 EXIT ;  /* 0x000000000000094d */ /* 0x000fea0003800000 */
[----:B------:R-:W-:Y:S01]  /*00a0*/  ISETP.NE.AND P0, PT, R9, RZ, PT ;  /* 0x000000ff0900720c */ /* 0x000fe20003f05270 */
[----:B------:R-:W0:Y:S01]  /*00b0*/  LDCU.64 UR4, c[0x0][0x358] ;  /* 0x00006b00ff0477ac */ /* 0x000e220008000a00 */
[----:B------:R-:W-:-:S11]  /*00c0*/  CS2R R6, SRZ ;  /* 0x0000000000067805 */ /* 0x000fd6000001ff00 */
[----:B------:R-:W0:Y:S01]  /*00d0*/  @!P0 LDC.64 R2, c[0x0][0x380] ;  /* 0x0000e000ff028b82 */ /* 0x000e220000000a00 */
[----:B------:R-:W-:Y:S01]  /*00e0*/  @!P0 IMAD.MOV.U32 R4, RZ, RZ, 0x0 ;  /* 0x00000000ff048424 */ /* 0x000fe200078e00ff */
[----:B------:R-:W-:-:S05]  /*00f0*/  @!P0 MOV R5, 0x3ff00000 ;  /* 0x3ff0000000058802 */ /* 0x000fca0000000f00 */
[----:B0-----:R0:W-:Y:S01]  /*0100*/  @!P0 STG.E.128 desc[UR4][R2.64], R4 ;  /* 0x0000000402008986 */ /* 0x0011e2000c101d04 */
[----:B------:R-:W-:Y:S05]  /*0110*/  @!P0 EXIT ;  /* 0x000000000000894d */ /* 0x000fea0003800000 */
[----:B0-----:R-:W0:Y:S02]  /*0120*/  LDC.64 R2, c[0x0][0x380] ;  /* 0x0000e000ff027b82 */ /* 0x001e240000000a00 */
[----:B0-----:R-:W-:-:S05]  /*0130*/  IMAD.WIDE R2, R9, 0x10, R2 ;  /* 0x0000001009027825 */ /* 0x001fca00078e0202 */
[----:B------:R-:W-:Y:S01]  /*0140*/  STG.E.128 desc[UR4][R2.64], RZ ;  /* 0x000000ff02007986 */ /* 0x000fe2000c101d04 */
[----:B------:R-:W-:Y:S05]  /*0150*/  EXIT ;  /* 0x000000000000794d */ /* 0x000fea0003800000 */
.L_x_0:
[----:B------:R-:W-:-:S00]  /*0160*/  BRA `(.L_x_0) ;  /* 0xfffffffc00fc7947 */ /* 0x000fc0000383ffff */
[----:B------:R-:W-:-:S00]  /*0170*/  NOP ;  /* 0x0000000000007918 */ /* 0x000fc00000000000 */
        /* <DEDUP_REMOVED lines=8> */
.L_x_5:


//--------------------- .text._Z21measure_quantum_stateP7double2Pdi --------------------------
	.section	.text._Z21measure_quantum_stateP7double2Pdi,"ax",@progbits
	.align	128
        .global         _Z21measure_quantum_stateP7double2Pdi
        .type           _Z21measure_quantum_stateP7double2Pdi,@function
        .size           _Z21measure_quantum_stateP7double2Pdi,(.L_x_6 - _Z21measure_quantum_stateP7double2Pdi)
        .other          _Z21measure_quantum_stateP7double2Pdi,@"STO_CUDA_ENTRY STV_DEFAULT"
_Z21measure_quantum_stateP7double2Pdi:
.text._Z21measure_quantum_stateP7double2Pdi:
        /* <DEDUP_REMOVED lines=10> */
[----:B------:R-:W0:Y:S01]  /*00a0*/  LDC.64 R2, c[0x0][0x380] ;  /* 0x0000e000ff027b82 */ /* 0x000e220000000a00 */
[----:B------:R-:W1:Y:S07]  /*00b0*/  LDCU.64 UR4, c[0x0][0x358] ;  /* 0x00006b00ff0477ac */ /* 0x000e6e0008000a00 */
[----:B------:R-:W2:Y:S01]  /*00c0*/  LDC.64 R8, c[0x0][0x388] ;  /* 0x0000e200ff087b82 */ /* 0x000ea20000000a00 */
[----:B0-----:R-:W-:-:S05]  /*00d0*/  IMAD.WIDE R2, R11, 0x10, R2 ;  /* 0x000000100b027825 */ /* 0x001fca00078e0202 */
[----:B-1----:R-:W3:Y:S02]  /*00e0*/  LDG.E.128 R4, desc[UR4][R2.64] ;  /* 0x0000000402047981 */ /* 0x002ee4000c1e1d00 */
[----:B---3--:R-:W-:-:S08]  /*00f0*/  DMUL R6, R6, R6 ;  /* 0x0000000606067228 */ /* 0x008fd00000000000 */
[----:B------:R-:W-:Y:S01]  /*0100*/  DFMA R6, R4, R4, R6 ;  /* 0x000000040406722b */ /* 0x000fe20000000006 */
[----:B--2---:R-:W-:-:S06]  /*0110*/  IMAD.WIDE R4, R11, 0x8, R8 ;  /* 0x000000080b047825 */ /* 0x004fcc00078e0208 */
[----:B------:R-:W-:Y:S01]  /*0120*/  STG.E.64 desc[UR4][R4.64], R6 ;  /* 0x0000000604007986 */ /* 0x000fe2000c101b04 */
[----:B------:R-:W-:Y:S05]  /*0130*/  EXIT ;  /* 0x000000000000794d */ /* 0x000fea0003800000 */
.L_x_1:
        /* <DEDUP_REMOVED lines=12> */
.L_x_6:


//--------------------- .text._Z15apply_cnot_gateP7double2iii --------------------------
	.section	.text._Z15apply_cnot_gateP7double2iii,"ax",@progbits
	.align	128
        .global         _Z15apply_cnot_gateP7double2iii
        .type           _Z15apply_cnot_gateP7double2iii,@function
        .size           _Z15apply_cnot_gateP7double2iii,(.L_x_7 - _Z15apply_cnot_gateP7double2iii)
        .other          _Z15apply_cnot_gateP7double2iii,@"STO_CUDA_ENTRY STV_DEFAULT"
_Z15apply_cnot_gateP7double2iii:
.text._Z15apply_cnot_gateP7double2iii:
[----:B------:R-:W-:Y:S01]  /*0000*/  LDC R1, c[0x0][0x37c] ;  /* 0x0000df00ff017b82 */ /* 0x000fe20000000800 */
[----:B------:R-:W0:Y:S01]  /*0010*/  S2R R5, SR_TID.X ;  /* 0x0000000000057919 */ /* 0x000e220000002100 */
[----:B------:R-:W1:Y:S06]  /*0020*/  LDCU UR5, c[0x0][0x388] ;  /* 0x00007100ff0577ac */ /* 0x000e6c0008000800 */
[----:B------:R-:W0:Y:S01]  /*0030*/  S2UR UR4, SR_CTAID.X ;  /* 0x00000000000479c3 */ /* 0x000e220000002500 */
[----:B------:R-:W-:-:S07]  /*0040*/  IMAD.MOV.U32 R4, RZ, RZ, 0x1 ;  /* 0x00000001ff047424 */ /* 0x000fce00078e00ff */
[----:B------:R-:W0:Y:S01]  /*0050*/  LDC R0, c[0x0][0x360] ;  /* 0x0000d800ff007b82 */ /* 0x000e220000000800 */
[----:B-1----:R-:W-:-:S04]  /*0060*/  SHF.L.U32 R2, R4, UR5, RZ ;  /* 0x0000000504027c19 */ /* 0x002fc800080006ff */
[----:B------:R-:W-:-:S04]  /*0070*/  LEA.HI R3, R2, R2, RZ, 0x1 ;  /* 0x0000000202037211 */ /* 0x000fc800078f08ff */
[----:B------:R-:W-:Y:S01]  /*0080*/  SHF.R.S32.HI R3, RZ, 0x1, R3 ;  /* 0x00000001ff037819 */ /* 0x000fe20000011403 */
[----:B0-----:R-:W-:-:S05]  /*0090*/  IMAD R0, R0, UR4, R5 ;  /* 0x0000000400007c24 */ /* 0x001fca000f8e0205 */
[----:B------:R-:W-:-:S13]  /*00a0*/  ISETP.GE.AND P0, PT, R0, R3, PT ;  /* 0x000000030000720c */ /* 0x000fda0003f06270 */
[----:B------:R-:W-:Y:S05]  /*00b0*/  @P0 EXIT ;  /* 0x000000000000094d */ /* 0x000fea0003800000 */
[----:B------:R-:W0:Y:S08]  /*00c0*/  LDC R3, c[0x0][0x38c] ;  /* 0x0000e300ff037b82 */ /* 0x000e300000000800 */
[----:B------:R-:W1:Y:S01]  /*00d0*/  LDC R5, c[0x0][0x390] ;  /* 0x0000e400ff057b82 */ /* 0x000e620000000800 */
[C---:B0-----:R-:W-:Y:S02]  /*00e0*/  SHF.L.U32 R3, R4.reuse, R3, RZ ;  /* 0x0000000304037219 */ /* 0x041fe400000006ff */
[----:B-1----:R-:W-:-:S04]  /*00f0*/  SHF.L.U32 R4, R4, R5, RZ ;  /* 0x0000000504047219 */ /* 0x002fc800000006ff */
[----:B------:R-:W-:-:S04]  /*0100*/  LOP3.LUT R3, R3, R0, R4, 0xf4, !PT ;  /* 0x0000000003037212 */ /* 0x000fc800078ef404 */
[----:B------:R-:W-:-:S13]  /*0110*/  ISETP.GE.AND P0, PT, R3, R2, PT ;  /* 0x000000020300720c */ /* 0x000fda0003f06270 */
[----:B------:R-:W-:Y:S05]  /*0120*/  @P0 EXIT ;  /* 0x000000000000094d */ /* 0x000fea0003800000 */
[CC--:B------:R-:W-:Y:S02]  /*0130*/  LOP3.LUT R5, R3.reuse, R4.reuse, RZ, 0x30, !PT ;  /* 0x0000000403057212 */ /* 0x0c0fe400078e30ff */
[----:B------:R-:W-:-:S04]  /*0140*/  LOP3.LUT R4, R3, R4, RZ, 0xfc, !PT ;  /* 0x0000000403047212 */ /* 0x000fc800078efcff */
[CC--:B------:R-:W-:Y:S02]  /*0150*/  ISETP.NE.AND P0, PT, R5.reuse, R4.reuse, PT ;  /* 0x000000040500720c */ /* 0x0c0fe40003f05270 */
[----:B------:R-:W-:-:S04]  /*0160*/  VIMNMX R3, PT, PT, R5, R4, !PT ;  /* 0x0000000405037248 */ /* 0x000fc80007fe0100 */
[----:B------:R-:W-:-:S13]  /*0170*/  ISETP.GE.OR P0, PT, R3, R2, !P0 ;  /* 0x000000020300720c */ /* 0x000fda0004706670 */
[----:B------:R-:W-:Y:S05]  /*0180*/  @P0 EXIT ;  /* 0x000000000000094d */ /* 0x000fea0003800000 */
[----:B------:R-:W0:Y:S01]  /*0190*/  LDC.64 R2, c[0x0][0x380] ;  /* 0x0000e000ff027b82 */ /* 0x000e220000000a00 */
[----:B------:R-:W1:Y:S01]  /*01a0*/  LDCU.64 UR4, c[0x0][0x358] ;  /* 0x00006b00ff0477ac */ /* 0x000e620008000a00 */
[----:B0-----:R-:W-:-:S04]  /*01b0*/  IMAD.WIDE R8, R4, 0x10, R2 ;  /* 0x0000001004087825 */ /* 0x001fc800078e0202 */
[----:B------:R-:W-:Y:S01]  /*01c0*/  IMAD.WIDE R2, R5, 0x10, R2 ;  /* 0x0000001005027825 */ /* 0x000fe200078e0202 */
[----:B-1----:R-:W2:Y:S04]  /*01d0*/  LDG.E.128 R12, desc[UR4][R8.64] ;  /* 0x00000004080c7981 */ /* 0x002ea8000c1e1d00 */
[----:B------:R-:W3:Y:S04]  /*01e0*/  LDG.E.128 R4, desc[UR4][R2.64] ;  /* 0x0000000402047981 */ /* 0x000ee8000c1e1d00 */
[----:B--2---:R-:W-:Y:S04]  /*01f0*/  STG.E.128 desc[UR4][R2.64], R12 ;  /* 0x0000000c02007986 */ /* 0x004fe8000c101d04 */
[----:B---3--:R-:W-:Y:S01]  /*0200*/  STG.E.128 desc[UR4][R8.64], R4 ;  /* 0x0000000408007986 */ /* 0x008fe2000c101d04 */
[----:B------:R-:W-:Y:S05]  /*0210*/  EXIT ;  /* 0x000000000000794d */ /* 0x000fea0003800000 */
.L_x_2:
        /* <DEDUP_REMOVED lines=14> */
.L_x_7:


//--------------------- .text._Z12apply_t_gateP7double2ii --------------------------
	.section	.text._Z12apply_t_gateP7double2ii,"ax",@progbits
	.align	128
        .global         _Z12apply_t_gateP7double2ii
        .type           _Z12apply_t_gateP7double2ii,@function
        .size           _Z12apply_t_gateP7double2ii,(.L_x_8 - _Z12apply_t_gateP7double2ii)
        .other          _Z12apply_t_gateP7double2ii,@"STO_CUDA_ENTRY STV_DEFAULT"
_Z12apply_t_gateP7double2ii:
.text._Z12apply_t_gateP7double2ii:
        /* <DEDUP_REMOVED lines=10> */
[----:B------:R-:W0:Y:S02]  /*00a0*/  LDCU UR4, c[0x0][0x38c] ;  /* 0x00007180ff0477ac */ /* 0x000e240008000800 */
[----:B0-----:R-:W-:-:S04]  /*00b0*/  SHF.R.U32.HI R0, RZ, UR4, R5 ;  /* 0x00000004ff007c19 */ /* 0x001fc80008011605 */
[----:B------:R-:W-:-:S04]  /*00c0*/  LOP3.LUT R0, R0, 0x1, RZ, 0xc0, !PT ;  /* 0x0000000100007812 */ /* 0x000fc800078ec0ff */
[----:B------:R-:W-:-:S13]  /*00d0*/  ISETP.NE.U32.AND P0, PT, R0, 0x1, PT ;  /* 0x000000010000780c */ /* 0x000fda0003f05070 */
[----:B------:R-:W-:Y:S05]  /*00e0*/  @P0 EXIT ;  /* 0x000000000000094d */ /* 0x000fea0003800000 */
[----:B------:R-:W0:Y:S01]  /*00f0*/  LDC.64 R2, c[0x0][0x380] ;  /* 0x0000e000ff027b82 */ /* 0x000e220000000a00 */
[----:B------:R-:W1:Y:S01]  /*0100*/  LDCU.64 UR4, c[0x0][0x358] ;  /* 0x00006b00ff0477ac */ /* 0x000e620008000a00 */
[----:B0-----:R-:W-:-:S05]  /*0110*/  IMAD.WIDE R2, R5, 0x10, R2 ;  /* 0x0000001005027825 */ /* 0x001fca00078e0202 */
[----:B-1----:R-:W2:Y:S01]  /*0120*/  LDG.E.128 R4, desc[UR4][R2.64] ;  /* 0x0000000402047981 */ /* 0x002ea2000c1e1d00 */
[----:B------:R-:W-:Y:S01]  /*0130*/  UMOV UR6, 0x667f3bcc ;  /* 0x667f3bcc00067882 */ /* 0x000fe20000000000 */
[----:B------:R-:W-:Y:S02]  /*0140*/  UMOV UR7, 0x3fe6a09e ;  /* 0x3fe6a09e00077882 */ /* 0x000fe40000000000 */
[----:B--2---:R-:W-:-:S08]  /*0150*/  DMUL R6, R6, UR6 ;  /* 0x0000000606067c28 */ /* 0x004fd00008000000 */
[C-C-:B------:R-:W-:Y:S02]  /*0160*/  DFMA R8, R4.reuse, UR6, -R6.reuse ;  /* 0x0000000604087c2b */ /* 0x140fe40008000806 */
[----:B------:R-:W-:-:S07]  /*0170*/  DFMA R10, R4, UR6, R6 ;  /* 0x00000006040a7c2b */ /* 0x000fce0008000006 */
[----:B------:R-:W-:Y:S01]  /*0180*/  STG.E.128 desc[UR4][R2.64], R8 ;  /* 0x0000000802007986 */ /* 0x000fe2000c101d04 */
[----:B------:R-:W-:Y:S05]  /*0190*/  EXIT ;  /* 0x000000000000794d */ /* 0x000fea0003800000 */
.L_x_3:
        /* <DEDUP_REMOVED lines=14> */
.L_x_8:


//--------------------- .text._Z19apply_hadamard_gateP7double2ii --------------------------
	.section	.text._Z19apply_hadamard_gateP7double2ii,"ax",@progbits
	.align	128
        .global         _Z19apply_hadamard_gateP7double2ii
        .type           _Z19apply_hadamard_gateP7double2ii,@function
        .size           _Z19apply_hadamard_gateP7double2ii,(.L_x_9 - _Z19apply_hadamard_gateP7double2ii)
        .other          _Z19apply_hadamard_gateP7double2ii,@"STO_CUDA_ENTRY STV_DEFAULT"
_Z19apply_hadamard_gateP7double2ii:
.text._Z19apply_hadamard_gateP7double2ii:
[----:B------:R-:W-:Y:S01]  /*0000*/  LDC R1, c[0x0][0x37c] ;  /* 0x0000df00ff017b82 */ /* 0x000fe20000000800 */
[----:B------:R-:W0:Y:S01]  /*0010*/  S2R R3, SR_TID.X ;  /* 0x0000000000037919 */ /* 0x000e220000002100 */
[----:B------:R-:W1:Y:S06]  /*0020*/  LDCU UR4, c[0x0][0x388] ;  /* 0x00007100ff0477ac */ /* 0x000e6c0008000800 */
[----:B------:R-:W0:Y:S01]  /*0030*/  S2UR UR5, SR_CTAID.X ;  /* 0x00000000000579c3 */ /* 0x000e220000002500 */
[----:B------:R-:W-:-:S07]  /*0040*/  UMOV UR6, 0x1 ;  /* 0x0000000100067882 */ /* 0x000fce0000000000 */
[----:B------:R-:W0:Y:S01]  /*0050*/  LDC R0, c[0x0][0x360] ;  /* 0x0000d800ff007b82 */ /* 0x000e220000000800 */
[----:B-1----:R-:W-:-:S04]  /*0060*/  USHF.L.U32 UR4, UR6, UR4, URZ ;  /* 0x0000000406047299 */ /* 0x002fc800080006ff */
[----:B------:R-:W-:-:S04]  /*0070*/  ULEA.HI UR4, UR4, UR4, URZ, 0x1 ;  /* 0x0000000404047291 */ /* 0x000fc8000f8f08ff */
[----:B------:R-:W-:Y:S01]  /*0080*/  USHF.R.S32.HI UR4, URZ, 0x1, UR4 ;  /* 0x00000001ff047899 */ /* 0x000fe20008011404 */
[----:B0-----:R-:W-:-:S05]  /*0090*/  IMAD R0, R0, UR5, R3 ;  /* 0x0000000500007c24 */ /* 0x001fca000f8e0203 */
[----:B------:R-:W-:-:S13]  /*00a0*/  ISETP.GE.AND P0, PT, R0, UR4, PT ;  /* 0x0000000400007c0c */ /* 0x000fda000bf06270 */
[----:B------:R-:W-:Y:S05]  /*00b0*/  @P0 EXIT ;  /* 0x000000000000094d */ /* 0x000fea0003800000 */
[----:B------:R-:W0:Y:S02]  /*00c0*/  LDCU UR4, c[0x0][0x38c] ;  /* 0x00007180ff0477ac */ /* 0x000e240008000800 */
[----:B0-----:R-:W-:-:S06]  /*00d0*/  USHF.L.U32 UR4, UR6, UR4, URZ ;  /* 0x0000000406047299 */ /* 0x001fcc00080006ff */
[C---:B------:R-:W-:Y:S02]  /*00e0*/  LOP3.LUT R3, R0.reuse, UR4, RZ, 0x30, !PT ;  /* 0x0000000400037c12 */ /* 0x040fe4000f8e30ff */
[----:B------:R-:W-:-:S04]  /*00f0*/  LOP3.LUT R0, R0, UR4, RZ, 0xfc, !PT ;  /* 0x0000000400007c12 */ /* 0x000fc8000f8efcff */
[----:B------:R-:W-:-:S13]  /*0100*/  ISETP.GE.AND P0, PT, R3, R0, PT ;  /* 0x000000000300720c */ /* 0x000fda0003f06270 */
[----:B------:R-:W-:Y:S05]  /*0110*/  @P0 EXIT ;  /* 0x000000000000094d */ /* 0x000fea0003800000 */
[----:B------:R-:W0:Y:S01]  /*0120*/  LDC.64 R12, c[0x0][0x380] ;  /* 0x0000e000ff0c7b82 */ /* 0x000e220000000a00 */
[----:B------:R-:W1:Y:S01]  /*0130*/  LDCU.64 UR4, c[0x0][0x358] ;  /* 0x00006b00ff0477ac */ /* 0x000e620008000a00 */
[----:B0-----:R-:W-:-:S04]  /*0140*/  IMAD.WIDE R2, R3, 0x10, R12 ;  /* 0x0000001003027825 */ /* 0x001fc800078e020c */
[----:B------:R-:W-:Y:S01]  /*0150*/  IMAD.WIDE R12, R0, 0x10, R12 ;  /* 0x00000010000c7825 */ /* 0x000fe200078e020c */
[----:B-1----:R-:W2:Y:S04]  /*0160*/  LDG.E.128 R8, desc[UR4][R2.64] ;  /* 0x0000000402087981 */ /* 0x002ea8000c1e1d00 */
[----:B------:R-:W2:Y:S01]  /*0170*/  LDG.E.128 R4, desc[UR4][R12.64] ;  /* 0x000000040c047981 */ /* 0x000ea2000c1e1d00 */
[----:B------:R-:W-:Y:S01]  /*0180*/  UMOV UR6, 0x667f3bcc ;  /* 0x667f3bcc00067882 */ /* 0x000fe20000000000 */
[----:B------:R-:W-:Y:S01]  /*0190*/  UMOV UR7, 0x3fe6a09e ;  /* 0x3fe6a09e00077882 */ /* 0x000fe20000000000 */
[C-C-:B--2---:R-:W-:Y:S02]  /*01a0*/  DADD R14, R8.reuse, R4.reuse ;  /* 0x00000000080e7229 */ /* 0x144fe40000000004 */
[----:B------:R-:W-:-:S02]  /*01b0*/  DADD R16, R8, -R4 ;  /* 0x0000000008107229 */ /* 0x000fc40000000804 */
[C-C-:B------:R-:W-:Y:S02]  /*01c0*/  DADD R8, R10.reuse, R6.reuse ;  /* 0x000000000a087229 */ /* 0x140fe40000000006 */
[----:B------:R-:W-:Y:S02]  /*01d0*/  DADD R18, R10, -R6 ;  /* 0x000000000a127229 */ /* 0x000fe40000000806 */
[----:B------:R-:W-:Y:S02]  /*01e0*/  DMUL R4, R14, UR6 ;  /* 0x000000060e047c28 */ /* 0x000fe40008000000 */
[----:B------:R-:W-:Y:S02]  /*01f0*/  DMUL R16, R16, UR6 ;  /* 0x0000000610107c28 */ /* 0x000fe40008000000 */
[----:B------:R-:W-:Y:S02]  /*0200*/  DMUL R6, R8, UR6 ;  /* 0x0000000608067c28 */ /* 0x000fe40008000000 */
[----:B------:R-:W-:-:S05]  /*0210*/  DMUL R18, R18, UR6 ;  /* 0x0000000612127c28 */ /* 0x000fca0008000000 */
[----:B------:R-:W-:Y:S04]  /*0220*/  STG.E.128 desc[UR4][R2.64], R4 ;  /* 0x0000000402007986 */ /* 0x000fe8000c101d04 */
[----:B------:R-:W-:Y:S01]  /*0230*/  STG.E.128 desc[UR4][R12.64], R16 ;  /* 0x000000100c007986 */ /* 0x000fe2000c101d04 */
[----:B------:R-:W-:Y:S05]  /*0240*/  EXIT ;  /* 0x000000000000794d */ /* 0x000fea0003800000 */
.L_x_4:
        /* <DEDUP_REMOVED lines=11> */
.L_x_9:


//--------------------- .nv.shared.reserved.0     --------------------------
	.section	.nv.shared.reserved.0,"aw",@nobits
	.weak		__nv_reservedSMEM_offset_0_alias
	.size		__nv_reservedSMEM_offset_0_alias, 0, 64
	.other		__nv_reservedSMEM_offset_0_alias,@"STO_CUDA_RESERVED_SHARED STV_DEFAULT"
__nv_reservedSMEM_offset_0_alias:
	.zero		0
	.zero		64


//--------------------- .nv.constant0._Z24initialize_quantum_stateP7double2i --------------------------
	.section	.nv.constant0._Z24initialize_quantum_stateP7double2i,"a",@progbits
	.sectionflags	@""
	.align	4
.nv.constant0._Z24initialize_quantum_stateP7double2i:
	.zero		908


//--------------------- .nv.constant0._Z21measure_quantum_stateP7double2Pdi --------------------------
	.section	.nv.constant0._Z21measure_quantum_stateP7double2Pdi,"a",@progbits
	.sectionflags	@""
	.align	4
.nv.constant0._Z21measure_quantum_stateP7double2Pdi:
	.zero		916


//--------------------- .nv.constant0._Z15apply_cnot_gateP7double2iii --------------------------
	.section	.nv.constant0._Z15apply_cnot_gateP7double2iii,"a",@progbits
	.sectionflags	@""
	.align	4
.nv.constant0._Z15apply_cnot_gateP7double2iii:
	.zero		916


//--------------------- .nv.constant0._Z12apply_t_gateP7double2ii --------------------------
	.section	.nv.constant0._Z12apply_t_gateP7double2ii,"a",@progbits
	.sectionflags	@""
	.align	4
.nv.constant0._Z12apply_t_gateP7double2ii:
	.zero		912


//--------------------- .nv.constant0._Z19apply_hadamard_gateP7double2ii --------------------------
	.section	.nv.constant0._Z19apply_hadamard_gateP7double2ii,"a",@progbits
	.sectionflags	@""
	.align	4
.nv.constant0._Z19apply_hadamard_gateP7double2ii:
	.zero		912


//--------------------- SYMBOLS --------------------------

	.type		.nv.reservedSmem.offset0,@object
	.size		.nv.reservedSmem.offset0,0x4
